//
// Generated by NVIDIA NVVM Compiler
//
// Compiler Build ID: CL-36424714
// Cuda compilation tools, release 13.0, V13.0.88
// Based on NVVM 20.0.0
//

.version 9.0
.target sm_100
.address_size 64

	// .globl	_Z4sinePfS_i
.global .align 4 .b8 __cudart_i2opi_f[24] = {65, 144, 67, 60, 153, 149, 98, 219, 192, 221, 52, 245, 209, 87, 39, 252, 41, 21, 68, 78, 110, 131, 249, 162};

.visible .entry _Z4sinePfS_i(
	.param .u64 .ptr .align 1 _Z4sinePfS_i_param_0,
	.param .u64 .ptr .align 1 _Z4sinePfS_i_param_1,
	.param .u32 _Z4sinePfS_i_param_2
)
{
	.local .align 4 .b8 	__local_depot0[28];
	.reg .b64 	%SP;
	.reg .b64 	%SPL;
	.reg .pred 	%p<10>;
	.reg .b32 	%r<45>;
	.reg .b32 	%f<28>;
	.reg .b64 	%rd<29>;
	.reg .b64 	%fd<3>;

	mov.u64 	%SPL, __local_depot0;
	ld.param.u64 	%rd9, [_Z4sinePfS_i_param_0];
	ld.param.u64 	%rd10, [_Z4sinePfS_i_param_1];
	ld.param.u32 	%r16, [_Z4sinePfS_i_param_2];
	add.u64 	%rd1, %SPL, 0;
	mov.u32 	%r17, %ntid.x;
	mov.u32 	%r18, %ctaid.x;
	mov.u32 	%r19, %tid.x;
	mad.lo.s32 	%r1, %r17, %r18, %r19;
	setp.ge.s32 	%p1, %r1, %r16;
	@%p1 bra 	$L__BB0_10;
	cvta.to.global.u64 	%rd12, %rd9;
	mul.wide.s32 	%rd13, %r1, 4;
	add.s64 	%rd14, %rd12, %rd13;
	ld.global.f32 	%f1, [%rd14];
	mul.f32 	%f7, %f1, 0f3F22F983;
	cvt.rni.s32.f32 	%r44, %f7;
	cvt.rn.f32.s32 	%f8, %r44;
	fma.rn.f32 	%f9, %f8, 0fBFC90FDA, %f1;
	fma.rn.f32 	%f10, %f8, 0fB3A22168, %f9;
	fma.rn.f32 	%f27, %f8, 0fA7C234C5, %f10;
	abs.f32 	%f3, %f1;
	setp.ltu.f32 	%p2, %f3, 0f47CE4780;
	@%p2 bra 	$L__BB0_9;
	setp.neu.f32 	%p3, %f3, 0f7F800000;
	@%p3 bra 	$L__BB0_4;
	mov.f32 	%f13, 0f00000000;
	mul.rn.f32 	%f27, %f1, %f13;
	mov.b32 	%r44, 0;
	bra.uni 	$L__BB0_9;
$L__BB0_4:
	mov.b32 	%r3, %f1;
	shl.b32 	%r21, %r3, 8;
	or.b32  	%r4, %r21, -2147483648;
	mov.b64 	%rd28, 0;
	mov.b32 	%r41, 0;
	mov.u64 	%rd26, __cudart_i2opi_f;
	mov.u64 	%rd27, %rd1;
$L__BB0_5:
	.pragma "nounroll";
	ld.global.nc.u32 	%r22, [%rd26];
	mad.wide.u32 	%rd17, %r22, %r4, %rd28;
	shr.u64 	%rd28, %rd17, 32;
	st.local.u32 	[%rd27], %rd17;
	add.s32 	%r41, %r41, 1;
	add.s64 	%rd27, %rd27, 4;
	add.s64 	%rd26, %rd26, 4;
	setp.ne.s32 	%p4, %r41, 6;
	@%p4 bra 	$L__BB0_5;
	shr.u32 	%r23, %r3, 23;
	st.local.u32 	[%rd1+24], %rd28;
	and.b32  	%r7, %r23, 31;
	and.b32  	%r24, %r23, 224;
	add.s32 	%r25, %r24, -128;
	shr.u32 	%r26, %r25, 5;
	mul.wide.u32 	%rd18, %r26, 4;
	sub.s64 	%rd8, %rd1, %rd18;
	ld.local.u32 	%r42, [%rd8+24];
	ld.local.u32 	%r43, [%rd8+20];
	setp.eq.s32 	%p5, %r7, 0;
	@%p5 bra 	$L__BB0_8;
	shf.l.wrap.b32 	%r42, %r43, %r42, %r7;
	ld.local.u32 	%r27, [%rd8+16];
	shf.l.wrap.b32 	%r43, %r27, %r43, %r7;
$L__BB0_8:
	shr.u32 	%r28, %r42, 30;
	shf.l.wrap.b32 	%r29, %r43, %r42, 2;
	shl.b32 	%r30, %r43, 2;
	shr.u32 	%r31, %r29, 31;
	add.s32 	%r32, %r31, %r28;
	neg.s32 	%r33, %r32;
	setp.lt.s32 	%p6, %r3, 0;
	selp.b32 	%r44, %r33, %r32, %p6;
	xor.b32  	%r34, %r29, %r3;
	shr.s32 	%r35, %r29, 31;
	xor.b32  	%r36, %r35, %r29;
	xor.b32  	%r37, %r35, %r30;
	cvt.u64.u32 	%rd19, %r36;
	shl.b64 	%rd20, %rd19, 32;
	cvt.u64.u32 	%rd21, %r37;
	or.b64  	%rd22, %rd20, %rd21;
	cvt.rn.f64.s64 	%fd1, %rd22;
	mul.f64 	%fd2, %fd1, 0d3BF921FB54442D19;
	cvt.rn.f32.f64 	%f11, %fd2;
	neg.f32 	%f12, %f11;
	setp.lt.s32 	%p7, %r34, 0;
	selp.f32 	%f27, %f12, %f11, %p7;
$L__BB0_9:
	mul.rn.f32 	%f14, %f27, %f27;
	and.b32  	%r39, %r44, 1;
	setp.eq.b32 	%p8, %r39, 1;
	selp.f32 	%f15, 0f3F800000, %f27, %p8;
	fma.rn.f32 	%f16, %f14, %f15, 0f00000000;
	fma.rn.f32 	%f17, %f14, 0f37CBAC00, 0fBAB607ED;
	selp.f32 	%f18, %f17, 0fB94D4153, %p8;
	selp.f32 	%f19, 0f3D2AAABB, 0f3C0885E4, %p8;
	fma.rn.f32 	%f20, %f18, %f14, %f19;
	selp.f32 	%f21, 0fBEFFFFFF, 0fBE2AAAA8, %p8;
	fma.rn.f32 	%f22, %f20, %f14, %f21;
	fma.rn.f32 	%f23, %f22, %f16, %f15;
	and.b32  	%r40, %r44, 2;
	setp.eq.s32 	%p9, %r40, 0;
	mov.f32 	%f24, 0f00000000;
	sub.f32 	%f25, %f24, %f23;
	selp.f32 	%f26, %f23, %f25, %p9;
	cvta.to.global.u64 	%rd23, %rd10;
	add.s64 	%rd25, %rd23, %rd13;
	st.global.f32 	[%rd25], %f26;
$L__BB0_10:
	ret;

}


// ===== COMPILED SASS (sm_100) =====

	.target	sm_100

	.elftype	@"ET_EXEC"


//--------------------- .note.nv.tkinfo           --------------------------
	.section	.note.nv.tkinfo,"",@"SHT_NOTE"
	.sectionflags	@"SHF_NOTE_NV_TKINFO"
	.tkinfo
        /*0018*/ 	.word	0x00000002
        /*0030*/ 	.string	""
        /*0030*/ 	.string	"ptxas"
        /*0030*/ 	.string	"Cuda compilation tools, release 13.0, V13.0.88"
        /*0030*/ 	.string	"Build cuda_13.0.r13.0/compiler.36424714_0"
        /*0030*/ 	.string	"-arch sm_100 -m 64 "



//--------------------- .note.nv.cuinfo           --------------------------
	.section	.note.nv.cuinfo,"",@"SHT_NOTE"
	.sectionflags	@"SHF_NOTE_NV_CUINFO"
        /*0018*/ 	.short	0x0002
        /*001a*/ 	.short	0x0064
        /*001c*/ 	.short	0x0082
	.zero		2


//--------------------- .nv.info                  --------------------------
	.section	.nv.info,"",@"SHT_CUDA_INFO"
	.align	4


	//----- nvinfo : EIATTR_REGCOUNT
	.align		4
        /*0000*/ 	.byte	0x04, 0x2f
        /*0002*/ 	.short	(.L_2 - .L_1)
	.align		4
.L_1:
        /*0004*/ 	.word	index@(_Z4sinePfS_i)
        /*0008*/ 	.word	0x00000012


	//----- nvinfo : EIATTR_FRAME_SIZE
	.align		4
.L_2:
        /*000c*/ 	.byte	0x04, 0x11
        /*000e*/ 	.short	(.L_4 - .L_3)
	.align		4
.L_3:
        /*0010*/ 	.word	index@(_Z4sinePfS_i)
        /*0014*/ 	.word	0x00000000


	//----- nvinfo : EIATTR_MIN_STACK_SIZE
	.align		4
.L_4:
        /*0018*/ 	.byte	0x04, 0x12
        /*001a*/ 	.short	(.L_6 - .L_5)
	.align		4
.L_5:
        /*001c*/ 	.word	index@(_Z4sinePfS_i)
        /*0020*/ 	.word	0x00000000
.L_6:


//--------------------- .nv.compat                --------------------------
	.section	.nv.compat,"",@"SHT_CUDA_COMPAT_INFO"
	.align	4
        /*0000*/ 	.byte	0x02, 0x09, 0x00, 0x00, 0x02, 0x02, 0x01, 0x00, 0x02, 0x05, 0x05, 0x00, 0x03, 0x07, 0x01, 0x01
        /*0010*/ 	.byte	0x02, 0x03, 0x00, 0x00, 0x02, 0x06, 0x01, 0x00, 0x04, 0x0b, 0x08, 0x00, 0x01, 0x00, 0x00, 0x00
        /*0020*/ 	.byte	0x00, 0x00, 0x00, 0x00


//--------------------- .nv.info._Z4sinePfS_i     --------------------------
	.section	.nv.info._Z4sinePfS_i,"",@"SHT_CUDA_INFO"
	.sectionflags	@""
	.align	4


	//----- nvinfo : EIATTR_CUDA_API_VERSION
	.align		4
        /*0000*/ 	.byte	0x04, 0x37
        /*0002*/ 	.short	(.L_8 - .L_7)
.L_7:
        /*0004*/ 	.word	0x00000082


	//----- nvinfo : EIATTR_KPARAM_INFO
	.align		4
.L_8:
        /*0008*/ 	.byte	0x04, 0x17
        /*000a*/ 	.short	(.L_10 - .L_9)
.L_9:
        /*000c*/ 	.word	0x00000000
        /*0010*/ 	.short	0x0002
        /*0012*/ 	.short	0x0010
        /*0014*/ 	.byte	0x00, 0xf0, 0x11, 0x00


	//----- nvinfo : EIATTR_KPARAM_INFO
	.align		4
.L_10:
        /*0018*/ 	.byte	0x04, 0x17
        /*001a*/ 	.short	(.L_12 - .L_11)
.L_11:
        /*001c*/ 	.word	0x00000000
        /*0020*/ 	.short	0x0001
        /*0022*/ 	.short	0x0008
        /*0024*/ 	.byte	0x00, 0xf5, 0x21, 0x00


	//----- nvinfo : EIATTR_KPARAM_INFO
	.align		4
.L_12:
        /*0028*/ 	.byte	0x04, 0x17
        /*002a*/ 	.short	(.L_14 - .L_13)
.L_13:
        /*002c*/ 	.word	0x00000000
        /*0030*/ 	.short	0x0000
        /*0032*/ 	.short	0x0000
        /*0034*/ 	.byte	0x00, 0xf5, 0x21, 0x00


	//----- nvinfo : EIATTR_SPARSE_MMA_MASK
	.align		4
.L_14:
        /*0038*/ 	.byte	0x03, 0x50
        /*003a*/ 	.short	0x0000


	//----- nvinfo : EIATTR_MAXREG_COUNT
	.align		4
        /*003c*/ 	.byte	0x03, 0x1b
        /*003e*/ 	.short	0x00ff


	//----- nvinfo : EIATTR_MERCURY_ISA_VERSION
	.align		4
        /*0040*/ 	.byte	0x03, 0x5f
        /*0042*/ 	.short	0x0101


	//----- nvinfo : EIATTR_VRC_CTA_INIT_COUNT
	.align		4
        /*0044*/ 	.byte	0x02, 0x4a
	.zero		1
	.zero		1


	//----- nvinfo : EIATTR_EXIT_INSTR_OFFSETS
	.align		4
        /*0048*/ 	.byte	0x04, 0x1c
        /*004a*/ 	.short	(.L_16 - .L_15)


	//   ....[0]....
.L_15:
        /*004c*/ 	.word	0x00000070


	//   ....[1]....
        /*0050*/ 	.word	0x000008a0


	//----- nvinfo : EIATTR_CRS_STACK_SIZE
	.align		4
.L_16:
        /*0054*/ 	.byte	0x04, 0x1e
        /*0056*/ 	.short	(.L_18 - .L_17)
.L_17:
        /*0058*/ 	.word	0x00000000


	//----- nvinfo : EIATTR_CBANK_PARAM_SIZE
	.align		4
.L_18:
        /*005c*/ 	.byte	0x03, 0x19
        /*005e*/ 	.short	0x0014


	//----- nvinfo : EIATTR_PARAM_CBANK
	.align		4
        /*0060*/ 	.byte	0x04, 0x0a
        /*0062*/ 	.short	(.L_20 - .L_19)
	.align		4
.L_19:
        /*0064*/ 	.word	index@(.nv.constant0._Z4sinePfS_i)
        /*0068*/ 	.short	0x0380
        /*006a*/ 	.short	0x0014


	//----- nvinfo : EIATTR_SW_WAR
	.align		4
.L_20:
        /*006c*/ 	.byte	0x04, 0x36
        /*006e*/ 	.short	(.L_22 - .L_21)
.L_21:
        /*0070*/ 	.word	0x00000008
.L_22:


//--------------------- .nv.callgraph             --------------------------
	.section	.nv.callgraph,"",@"SHT_CUDA_CALLGRAPH"
	.align	4
	.sectionentsize	8
	.align		4
        /*0000*/ 	.word	0x00000000
	.align		4
        /*0004*/ 	.word	0xffffffff
	.align		4
        /*0008*/ 	.word	0x00000000
	.align		4
        /*000c*/ 	.word	0xfffffffe
	.align		4
        /*0010*/ 	.word	0x00000000
	.align		4
        /*0014*/ 	.word	0xfffffffd
	.align		4
        /*0018*/ 	.word	0x00000000
	.align		4
        /*001c*/ 	.word	0xfffffffc


//--------------------- .nv.constant4             --------------------------
	.section	.nv.constant4,"a",@progbits
	.align	8
	.align		8
.nv.constant4:
        /*0000*/ 	.dword	__cudart_i2opi_f


//--------------------- .text._Z4sinePfS_i        --------------------------
	.section	.text._Z4sinePfS_i,"ax",@progbits
	.align	128
        .global         _Z4sinePfS_i
        .type           _Z4sinePfS_i,@function
        .size           _Z4sinePfS_i,(.L_x_6 - _Z4sinePfS_i)
        .other          _Z4sinePfS_i,@"STO_CUDA_ENTRY STV_DEFAULT"
_Z4sinePfS_i:
.text._Z4sinePfS_i:
[----:B------:R-:W-:Y:S01]  /*0000*/  LDC R1, c[0x0][0x37c] ;  /* 0x0000df00ff017b82 */ /* 0x000fe20000000800 */
[----:B------:R-:W0:Y:S01]  /*0010*/  S2R R2, SR_CTAID.X ;  /* 0x0000000000027919 */ /* 0x000e220000002500 */
[----:B------:R-:W0:Y:S01]  /*0020*/  LDCU UR4, c[0x0][0x360] ;  /* 0x00006c00ff0477ac */ /* 0x000e220008000800 */
[----:B------:R-:W0:Y:S01]  /*0030*/  S2R R3, SR_TID.X ;  /* 0x0000000000037919 */ /* 0x000e220000002100 */
[----:B------:R-:W1:Y:S01]  /*0040*/  LDCU UR5, c[0x0][0x390] ;  /* 0x00007200ff0577ac */ /* 0x000e620008000800 */
[----:B0-----:R-:W-:-:S05]  /*0050*/  IMAD R2, R2, UR4, R3 ;  /* 0x0000000402027c24 */ /* 0x001fca000f8e0203 */
[----:B-1----:R-:W-:-:S13]  /*0060*/  ISETP.GE.AND P0, PT, R2, UR5, PT ;  /* 0x0000000502007c0c */ /* 0x002fda000bf06270 */
[----:B------:R-:W-:Y:S05]  /*0070*/  @P0 EXIT ;  /* 0x000000000000094d */ /* 0x000fea0003800000 */
[----:B------:R-:W0:Y:S01]  /*0080*/  LDC.64 R4, c[0x0][0x380] ;  /* 0x0000e000ff047b82 */ /* 0x000e220000000a00 */
[----:B------:R-:W1:Y:S01]  /*0090*/  LDCU.64 UR6, c[0x0][0x358] ;  /* 0x00006b00ff0677ac */ /* 0x000e620008000a00 */
[----:B0-----:R-:W-:-:S05]  /*00a0*/  IMAD.WIDE R4, R2, 0x4, R4 ;  /* 0x0000000402047825 */ /* 0x001fca00078e0204 */
[----:B-1----:R-:W2:Y:S01]  /*00b0*/  LDG.E R0, desc[UR6][R4.64] ;  /* 0x0000000604007981 */ /* 0x002ea2000c1e1900 */
[----:B------:R-:W-:Y:S01]  /*00c0*/  BSSY.RECONVERGENT B0, `(.L_x_0) ;  /* 0x0000069000007945 */ /* 0x000fe20003800200 */
[C---:B--2---:R-:W-:Y:S01]  /*00d0*/  FMUL R3, R0.reuse, 0.63661974668502807617 ;  /* 0x3f22f98300037820 */ /* 0x044fe20000400000 */
[----:B------:R-:W-:-:S05]  /*00e0*/  FSETP.GE.AND P0, PT, |R0|, 105615, PT ;  /* 0x47ce47800000780b */ /* 0x000fca0003f06200 */
[----:B------:R-:W0:Y:S02]  /*00f0*/  F2I.NTZ R3, R3 ;  /* 0x0000000300037305 */ /* 0x000e240000203100 */
[----:B0-----:R-:W-:-:S05]  /*0100*/  I2FP.F32.S32 R7, R3 ;  /* 0x0000000300077245 */ /* 0x001fca0000201400 */
[----:B------:R-:W-:-:S04]  /*0110*/  FFMA R6, R7, -1.5707962512969970703, R0 ;  /* 0xbfc90fda07067823 */ /* 0x000fc80000000000 */
[----:B------:R-:W-:-:S04]  /*0120*/  FFMA R6, R7, -7.5497894158615963534e-08, R6 ;  /* 0xb3a2216807067823 */ /* 0x000fc80000000006 */
[----:B------:R-:W-:Y:S01]  /*0130*/  FFMA R6, R7, -5.3903029534742383927e-15, R6 ;  /* 0xa7c234c507067823 */ /* 0x000fe20000000006 */
[----:B------:R-:W-:Y:S06]  /*0140*/  @!P0 BRA `(.L_x_1) ;  /* 0x0000000400808947 */ /* 0x000fec0003800000 */
[----:B------:R-:W-:-:S13]  /*0150*/  FSETP.NEU.AND P0, PT, |R0|, +INF , PT ;  /* 0x7f8000000000780b */ /* 0x000fda0003f0d200 */
[----:B------:R-:W-:Y:S01]  /*0160*/  @!P0 FMUL R6, RZ, R0 ;  /* 0x00000000ff068220 */ /* 0x000fe20000400000 */
[----:B------:R-:W-:Y:S01]  /*0170*/  @!P0 IMAD.MOV.U32 R3, RZ, RZ, RZ ;  /* 0x000000ffff038224 */ /* 0x000fe200078e00ff */
[----:B------:R-:W-:Y:S06]  /*0180*/  @!P0 BRA `(.L_x_1) ;  /* 0x0000000400708947 */ /* 0x000fec0003800000 */
[----:B------:R-:W-:Y:S01]  /*0190*/  IMAD.SHL.U32 R3, R0, 0x100, RZ ;  /* 0x0000010000037824 */ /* 0x000fe200078e00ff */
[----:B------:R-:W0:Y:S01]  /*01a0*/  LDCU.64 UR8, c[0x4][URZ] ;  /* 0x01000000ff0877ac */ /* 0x000e220008000a00 */
[----:B------:R-:W-:Y:S02]  /*01b0*/  IMAD.MOV.U32 R11, RZ, RZ, RZ ;  /* 0x000000ffff0b7224 */ /* 0x000fe400078e00ff */
[----:B------:R-:W-:Y:S01]  /*01c0*/  IMAD.MOV.U32 R8, RZ, RZ, RZ ;  /* 0x000000ffff087224 */ /* 0x000fe200078e00ff */
[----:B------:R-:W-:Y:S01]  /*01d0*/  LOP3.LUT R3, R3, 0x80000000, RZ, 0xfc, !PT ;  /* 0x8000000003037812 */ /* 0x000fe200078efcff */
[----:B------:R-:W-:Y:S01]  /*01e0*/  UMOV UR5, URZ ;  /* 0x000000ff00057c82 */ /* 0x000fe20008000000 */
[----:B------:R-:W-:-:S05]  /*01f0*/  UMOV UR4, URZ ;  /* 0x000000ff00047c82 */ /* 0x000fca0008000000 */
.L_x_2:
[----:B0-----:R-:W-:Y:S01]  /*0200*/  IMAD.U32 R6, RZ, RZ, UR8 ;  /* 0x00000008ff067e24 */ /* 0x001fe2000f8e00ff */
[----:B------:R-:W-:-:S05]  /*0210*/  MOV R7, UR9 ;  /* 0x0000000900077c02 */ /* 0x000fca0008000f00 */
[----:B------:R-:W2:Y:S01]  /*0220*/  LDG.E.CONSTANT R4, desc[UR6][R6.64] ;  /* 0x0000000606047981 */ /* 0x000ea2000c1e9900 */
[----:B------:R-:W-:Y:S01]  /*0230*/  UIADD3 UR4, UPT, UPT, UR4, 0x1, URZ ;  /* 0x0000000104047890 */ /* 0x000fe2000fffe0ff */
[C---:B------:R-:W-:Y:S01]  /*0240*/  ISETP.EQ.AND P0, PT, R8.reuse, RZ, PT ;  /* 0x000000ff0800720c */ /* 0x040fe20003f02270 */
[----:B------:R-:W-:Y:S01]  /*0250*/  UIADD3 UR8, UP1, UPT, UR8, 0x4, URZ ;  /* 0x0000000408087890 */ /* 0x000fe2000ff3e0ff */
[C---:B------:R-:W-:Y:S01]  /*0260*/  ISETP.EQ.AND P1, PT, R8.reuse, 0x4, PT ;  /* 0x000000040800780c */ /* 0x040fe20003f22270 */
[----:B------:R-:W-:Y:S01]  /*0270*/  UISETP.NE.AND UP0, UPT, UR4, 0x6, UPT ;  /* 0x000000060400788c */ /* 0x000fe2000bf05270 */
[C---:B------:R-:W-:Y:S01]  /*0280*/  ISETP.EQ.AND P2, PT, R8.reuse, 0x8, PT ;  /* 0x000000080800780c */ /* 0x040fe20003f42270 */
[----:B------:R-:W-:Y:S01]  /*0290*/  UIADD3.X UR9, UPT, UPT, URZ, UR9, URZ, UP1, !UPT ;  /* 0x00000009ff097290 */ /* 0x000fe20008ffe4ff */
[C---:B------:R-:W-:Y:S02]  /*02a0*/  ISETP.EQ.AND P3, PT, R8.reuse, 0xc, PT ;  /* 0x0000000c0800780c */ /* 0x040fe40003f62270 */
[----:B------:R-:W-:-:S02]  /*02b0*/  ISETP.EQ.AND P4, PT, R8, 0x10, PT ;  /* 0x000000100800780c */ /* 0x000fc40003f82270 */
[C---:B------:R-:W-:Y:S01]  /*02c0*/  ISETP.EQ.AND P5, PT, R8.reuse, 0x14, PT ;  /* 0x000000140800780c */ /* 0x040fe20003fa2270 */
[----:B------:R-:W-:Y:S02]  /*02d0*/  VIADD R8, R8, 0x4 ;  /* 0x0000000408087836 */ /* 0x000fe40000000000 */
[----:B--2---:R-:W-:-:S03]  /*02e0*/  IMAD.WIDE.U32 R4, R4, R3, RZ ;  /* 0x0000000304047225 */ /* 0x004fc600078e00ff */
[----:B------:R-:W-:-:S04]  /*02f0*/  IADD3 R4, P6, PT, R4, R11, RZ ;  /* 0x0000000b04047210 */ /* 0x000fc80007fde0ff */
[----:B------:R-:W-:Y:S01]  /*0300*/  IADD3.X R11, PT, PT, R5, UR5, RZ, P6, !PT ;  /* 0x00000005050b7c10 */ /* 0x000fe2000b7fe4ff */
[--C-:B------:R-:W-:Y:S01]  /*0310*/  @P0 IMAD.MOV.U32 R9, RZ, RZ, R4.reuse ;  /* 0x000000ffff090224 */ /* 0x100fe200078e0004 */
[----:B------:R-:W-:Y:S01]  /*0320*/  @P4 MOV R14, R4 ;  /* 0x00000004000e4202 */ /* 0x000fe20000000f00 */
[--C-:B------:R-:W-:Y:S02]  /*0330*/  @P1 IMAD.MOV.U32 R10, RZ, RZ, R4.reuse ;  /* 0x000000ffff0a1224 */ /* 0x100fe400078e0004 */
[--C-:B------:R-:W-:Y:S02]  /*0340*/  @P2 IMAD.MOV.U32 R12, RZ, RZ, R4.reuse ;  /* 0x000000ffff0c2224 */ /* 0x100fe400078e0004 */
[--C-:B------:R-:W-:Y:S02]  /*0350*/  @P3 IMAD.MOV.U32 R13, RZ, RZ, R4.reuse ;  /* 0x000000ffff0d3224 */ /* 0x100fe400078e0004 */
[----:B------:R-:W-:Y:S01]  /*0360*/  @P5 IMAD.MOV.U32 R15, RZ, RZ, R4 ;  /* 0x000000ffff0f5224 */ /* 0x000fe200078e0004 */
[----:B------:R-:W-:Y:S06]  /*0370*/  BRA.U UP0, `(.L_x_2) ;  /* 0xfffffffd00a07547 */ /* 0x000fec000b83ffff */
[----:B------:R-:W-:Y:S01]  /*0380*/  SHF.R.U32.HI R3, RZ, 0x17, R0 ;  /* 0x00000017ff037819 */ /* 0x000fe20000011600 */
[----:B------:R-:W-:Y:S03]  /*0390*/  BSSY.RECONVERGENT B1, `(.L_x_3) ;  /* 0x0000029000017945 */ /* 0x000fe60003800200 */
[C---:B------:R-:W-:Y:S02]  /*03a0*/  LOP3.LUT R4, R3.reuse, 0xe0, RZ, 0xc0, !PT ;  /* 0x000000e003047812 */ /* 0x040fe400078ec0ff */
[----:B------:R-:W-:-:S03]  /*03b0*/  LOP3.LUT P6, RZ, R3, 0x1f, RZ, 0xc0, !PT ;  /* 0x0000001f03ff7812 */ /* 0x000fc600078cc0ff */
[----:B------:R-:W-:-:S05]  /*03c0*/  VIADD R4, R4, 0xffffff80 ;  /* 0xffffff8004047836 */ /* 0x000fca0000000000 */
[----:B------:R-:W-:-:S05]  /*03d0*/  SHF.R.U32.HI R4, RZ, 0x5, R4 ;  /* 0x00000005ff047819 */ /* 0x000fca0000011604 */
[----:B------:R-:W-:-:S05]  /*03e0*/  IMAD.U32 R6, R4, -0x4, RZ ;  /* 0xfffffffc04067824 */ /* 0x000fca00078e00ff */
[C---:B------:R-:W-:Y:S02]  /*03f0*/  ISETP.EQ.AND P3, PT, R6.reuse, -0x18, PT ;  /* 0xffffffe80600780c */ /* 0x040fe40003f62270 */
[C---:B------:R-:W-:Y:S02]  /*0400*/  ISETP.EQ.AND P4, PT, R6.reuse, -0x14, PT ;  /* 0xffffffec0600780c */ /* 0x040fe40003f82270 */
[C---:B------:R-:W-:Y:S02]  /*0410*/  ISETP.EQ.AND P2, PT, R6.reuse, -0x10, PT ;  /* 0xfffffff00600780c */ /* 0x040fe40003f42270 */
[C---:B------:R-:W-:Y:S02]  /*0420*/  ISETP.EQ.AND P1, PT, R6.reuse, -0xc, PT ;  /* 0xfffffff40600780c */ /* 0x040fe40003f22270 */
[C---:B------:R-:W-:Y:S02]  /*0430*/  ISETP.EQ.AND P0, PT, R6.reuse, -0x8, PT ;  /* 0xfffffff80600780c */ /* 0x040fe40003f02270 */
[----:B------:R-:W-:-:S03]  /*0440*/  ISETP.EQ.AND P5, PT, R6, RZ, PT ;  /* 0x000000ff0600720c */ /* 0x000fc60003fa2270 */
[----:B------:R-:W-:Y:S02]  /*0450*/  @P3 MOV R4, R9 ;  /* 0x0000000900043202 */ /* 0x000fe40000000f00 */
[C---:B------:R-:W-:Y:S01]  /*0460*/  ISETP.EQ.AND P3, PT, R6.reuse, -0x4, PT ;  /* 0xfffffffc0600780c */ /* 0x040fe20003f62270 */
[----:B------:R-:W-:Y:S02]  /*0470*/  @P4 IMAD.MOV.U32 R5, RZ, RZ, R9 ;  /* 0x000000ffff054224 */ /* 0x000fe400078e0009 */
[----:B------:R-:W-:Y:S01]  /*0480*/  @P4 IMAD.MOV.U32 R4, RZ, RZ, R10 ;  /* 0x000000ffff044224 */ /* 0x000fe200078e000a */
[----:B------:R-:W-:Y:S01]  /*0490*/  ISETP.EQ.AND P4, PT, R6, 0x4, PT ;  /* 0x000000040600780c */ /* 0x000fe20003f82270 */
[----:B------:R-:W-:Y:S02]  /*04a0*/  @P2 IMAD.MOV.U32 R4, RZ, RZ, R12 ;  /* 0x000000ffff042224 */ /* 0x000fe400078e000c */
[----:B------:R-:W-:Y:S02]  /*04b0*/  @P1 IMAD.MOV.U32 R4, RZ, RZ, R13 ;  /* 0x000000ffff041224 */ /* 0x000fe400078e000d */
[----:B------:R-:W-:-:S02]  /*04c0*/  @P0 IMAD.MOV.U32 R4, RZ, RZ, R14 ;  /* 0x000000ffff040224 */ /* 0x000fc400078e000e */
[----:B------:R-:W-:Y:S01]  /*04d0*/  @P2 IMAD.MOV.U32 R5, RZ, RZ, R10 ;  /* 0x000000ffff052224 */ /* 0x000fe200078e000a */
[----:B------:R-:W-:Y:S01]  /*04e0*/  @P1 MOV R5, R12 ;  /* 0x0000000c00051202 */ /* 0x000fe20000000f00 */
[----:B------:R-:W-:Y:S01]  /*04f0*/  @P0 IMAD.MOV.U32 R5, RZ, RZ, R13 ;  /* 0x000000ffff050224 */ /* 0x000fe200078e000d */
[----:B------:R-:W-:Y:S01]  /*0500*/  @P3 MOV R4, R15 ;  /* 0x0000000f00043202 */ /* 0x000fe20000000f00 */
[----:B------:R-:W-:Y:S02]  /*0510*/  @P5 IMAD.MOV.U32 R4, RZ, RZ, R11 ;  /* 0x000000ffff045224 */ /* 0x000fe400078e000b */
[----:B------:R-:W-:Y:S02]  /*0520*/  @P3 IMAD.MOV.U32 R5, RZ, RZ, R14 ;  /* 0x000000ffff053224 */ /* 0x000fe400078e000e */
[----:B------:R-:W-:Y:S02]  /*0530*/  @P5 IMAD.MOV.U32 R5, RZ, RZ, R15 ;  /* 0x000000ffff055224 */ /* 0x000fe400078e000f */
[----:B------:R-:W-:-:S02]  /*0540*/  @P4 IMAD.MOV.U32 R5, RZ, RZ, R11 ;  /* 0x000000ffff054224 */ /* 0x000fc400078e000b */
[----:B------:R-:W-:Y:S01]  /*0550*/  IMAD.MOV.U32 R8, RZ, RZ, R4 ;  /* 0x000000ffff087224 */ /* 0x000fe200078e0004 */
[----:B------:R-:W-:Y:S06]  /*0560*/  @!P6 BRA `(.L_x_4) ;  /* 0x00000000002ce947 */ /* 0x000fec0003800000 */
[----:B------:R-:W-:Y:S01]  /*0570*/  @P2 MOV R4, R9 ;  /* 0x0000000900042202 */ /* 0x000fe20000000f00 */
[----:B------:R-:W-:Y:S01]  /*0580*/  @P1 IMAD.MOV.U32 R4, RZ, RZ, R10 ;  /* 0x000000ffff041224 */ /* 0x000fe200078e000a */
[----:B------:R-:W-:Y:S01]  /*0590*/  LOP3.LUT R3, R3, 0x1f, RZ, 0xc0, !PT ;  /* 0x0000001f03037812 */ /* 0x000fe200078ec0ff */
[----:B------:R-:W-:Y:S01]  /*05a0*/  @P0 IMAD.MOV.U32 R4, RZ, RZ, R12 ;  /* 0x000000ffff040224 */ /* 0x000fe200078e000c */
[----:B------:R-:W-:Y:S01]  /*05b0*/  ISETP.EQ.AND P0, PT, R6, 0x8, PT ;  /* 0x000000080600780c */ /* 0x000fe20003f02270 */
[----:B------:R-:W-:Y:S01]  /*05c0*/  @P3 IMAD.MOV.U32 R4, RZ, RZ, R13 ;  /* 0x000000ffff043224 */ /* 0x000fe200078e000d */
[----:B------:R-:W-:Y:S01]  /*05d0*/  SHF.L.W.U32.HI R8, R5, R3, R8 ;  /* 0x0000000305087219 */ /* 0x000fe20000010e08 */
[----:B------:R-:W-:Y:S01]  /*05e0*/  @P5 IMAD.MOV.U32 R4, RZ, RZ, R14 ;  /* 0x000000ffff045224 */ /* 0x000fe200078e000e */
[----:B------:R-:W-:-:S09]  /*05f0*/  @P4 MOV R4, R15 ;  /* 0x0000000f00044202 */ /* 0x000fd20000000f00 */
[----:B------:R-:W-:-:S05]  /*0600*/  @P0 IMAD.MOV.U32 R4, RZ, RZ, R11 ;  /* 0x000000ffff040224 */ /* 0x000fca00078e000b */
[----:B------:R-:W-:-:S07]  /*0610*/  SHF.L.W.U32.HI R5, R4, R3, R5 ;  /* 0x0000000304057219 */ /* 0x000fce0000010e05 */
.L_x_4:
[----:B------:R-:W-:Y:S05]  /*0620*/  BSYNC.RECONVERGENT B1 ;  /* 0x0000000000017941 */ /* 0x000fea0003800200 */
.L_x_3:
[C---:B------:R-:W-:Y:S01]  /*0630*/  SHF.L.W.U32.HI R9, R5.reuse, 0x2, R8 ;  /* 0x0000000205097819 */ /* 0x040fe20000010e08 */
[----:B------:R-:W-:Y:S01]  /*0640*/  IMAD.SHL.U32 R5, R5, 0x4, RZ ;  /* 0x0000000405057824 */ /* 0x000fe200078e00ff */
[----:B------:R-:W-:Y:S01]  /*0650*/  UMOV UR4, 0x54442d19 ;  /* 0x54442d1900047882 */ /* 0x000fe20000000000 */
[----:B------:R-:W-:Y:S01]  /*0660*/  UMOV UR5, 0x3bf921fb ;  /* 0x3bf921fb00057882 */ /* 0x000fe20000000000 */
[----:B------:R-:W-:Y:S02]  /*0670*/  SHF.R.S32.HI R4, RZ, 0x1f, R9 ;  /* 0x0000001fff047819 */ /* 0x000fe40000011409 */
[----:B------:R-:W-:Y:S02]  /*0680*/  ISETP.GE.AND P0, PT, R0, RZ, PT ;  /* 0x000000ff0000720c */ /* 0x000fe40003f06270 */
[C---:B------:R-:W-:Y:S02]  /*0690*/  LOP3.LUT R6, R4.reuse, R5, RZ, 0x3c, !PT ;  /* 0x0000000504067212 */ /* 0x040fe400078e3cff */
[----:B------:R-:W-:-:S02]  /*06a0*/  LOP3.LUT R7, R4, R9, RZ, 0x3c, !PT ;  /* 0x0000000904077212 */ /* 0x000fc400078e3cff */
[----:B------:R-:W-:Y:S02]  /*06b0*/  SHF.R.U32.HI R3, RZ, 0x1e, R8 ;  /* 0x0000001eff037819 */ /* 0x000fe40000011608 */
[----:B------:R-:W0:Y:S01]  /*06c0*/  I2F.F64.S64 R4, R6 ;  /* 0x0000000600047312 */ /* 0x000e220000301c00 */
[C---:B------:R-:W-:Y:S02]  /*06d0*/  LOP3.LUT R0, R9.reuse, R0, RZ, 0x3c, !PT ;  /* 0x0000000009007212 */ /* 0x040fe400078e3cff */
[----:B------:R-:W-:Y:S02]  /*06e0*/  LEA.HI R3, R9, R3, RZ, 0x1 ;  /* 0x0000000309037211 */ /* 0x000fe400078f08ff */
[----:B------:R-:W-:-:S03]  /*06f0*/  ISETP.GE.AND P1, PT, R0, RZ, PT ;  /* 0x000000ff0000720c */ /* 0x000fc60003f26270 */
[----:B------:R-:W-:-:S04]  /*0700*/  IMAD.MOV R0, RZ, RZ, -R3 ;  /* 0x000000ffff007224 */ /* 0x000fc800078e0a03 */
[----:B------:R-:W-:Y:S01]  /*0710*/  @!P0 IMAD.MOV.U32 R3, RZ, RZ, R0 ;  /* 0x000000ffff038224 */ /* 0x000fe200078e0000 */
[----:B0-----:R-:W-:-:S10]  /*0720*/  DMUL R4, R4, UR4 ;  /* 0x0000000404047c28 */ /* 0x001fd40008000000 */
[----:B------:R-:W0:Y:S02]  /*0730*/  F2F.F32.F64 R4, R4 ;  /* 0x0000000400047310 */ /* 0x000e240000301000 */
[----:B0-----:R-:W-:-:S07]  /*0740*/  FSEL R6, -R4, R4, !P1 ;  /* 0x0000000404067208 */ /* 0x001fce0004800100 */
.L_x_1:
[----:B------:R-:W-:Y:S05]  /*0750*/  BSYNC.RECONVERGENT B0 ;  /* 0x0000000000007941 */ /* 0x000fea0003800200 */
.L_x_0:
[----:B------:R-:W-:Y:S01]  /*0760*/  MOV R0, 0x37cbac00 ;  /* 0x37cbac0000007802 */ /* 0x000fe20000000f00 */
[----:B------:R-:W-:Y:S01]  /*0770*/  FMUL R7, R6, R6 ;  /* 0x0000000606077220 */ /* 0x000fe20000400000 */
[----:B------:R-:W-:Y:S01]  /*0780*/  LOP3.LUT R8, R3, 0x1, RZ, 0xc0, !PT ;  /* 0x0000000103087812 */ /* 0x000fe200078ec0ff */
[----:B------:R-:W0:Y:S01]  /*0790*/  LDC.64 R4, c[0x0][0x388] ;  /* 0x0000e200ff047b82 */ /* 0x000e220000000a00 */
[----:B------:R-:W-:Y:S02]  /*07a0*/  IMAD.MOV.U32 R9, RZ, RZ, 0x3effffff ;  /* 0x3effffffff097424 */ /* 0x000fe400078e00ff */
[----:B------:R-:W-:Y:S01]  /*07b0*/  FFMA R0, R7, R0, -0.0013887860113754868507 ;  /* 0xbab607ed07007423 */ /* 0x000fe20000000000 */
[----:B------:R-:W-:Y:S01]  /*07c0*/  ISETP.NE.U32.AND P0, PT, R8, 0x1, PT ;  /* 0x000000010800780c */ /* 0x000fe20003f05070 */
[----:B------:R-:W-:Y:S01]  /*07d0*/  IMAD.MOV.U32 R8, RZ, RZ, 0x3d2aaabb ;  /* 0x3d2aaabbff087424 */ /* 0x000fe200078e00ff */
[----:B------:R-:W-:Y:S02]  /*07e0*/  LOP3.LUT P1, RZ, R3, 0x2, RZ, 0xc0, !PT ;  /* 0x0000000203ff7812 */ /* 0x000fe4000782c0ff */
[----:B------:R-:W-:-:S02]  /*07f0*/  FSEL R0, R0, -0.00019574658654164522886, !P0 ;  /* 0xb94d415300007808 */ /* 0x000fc40004000000 */
[----:B------:R-:W-:Y:S02]  /*0800*/  FSEL R8, R8, 0.0083327032625675201416, !P0 ;  /* 0x3c0885e408087808 */ /* 0x000fe40004000000 */
[----:B------:R-:W-:-:S03]  /*0810*/  FSEL R3, -R9, -0.16666662693023681641, !P0 ;  /* 0xbe2aaaa809037808 */ /* 0x000fc60004000100 */
[----:B------:R-:W-:Y:S01]  /*0820*/  FFMA R8, R7, R0, R8 ;  /* 0x0000000007087223 */ /* 0x000fe20000000008 */
[----:B------:R-:W-:-:S03]  /*0830*/  FSEL R0, R6, 1, P0 ;  /* 0x3f80000006007808 */ /* 0x000fc60000000000 */
[C---:B------:R-:W-:Y:S02]  /*0840*/  FFMA R3, R7.reuse, R8, R3 ;  /* 0x0000000807037223 */ /* 0x040fe40000000003 */
[----:B------:R-:W-:-:S04]  /*0850*/  FFMA R7, R7, R0, RZ ;  /* 0x0000000007077223 */ /* 0x000fc800000000ff */
[----:B------:R-:W-:Y:S01]  /*0860*/  FFMA R3, R7, R3, R0 ;  /* 0x0000000307037223 */ /* 0x000fe20000000000 */
[----:B0-----:R-:W-:-:S04]  /*0870*/  IMAD.WIDE R4, R2, 0x4, R4 ;  /* 0x0000000402047825 */ /* 0x001fc800078e0204 */
[----:B------:R-:W-:-:S05]  /*0880*/  @P1 FADD R3, RZ, -R3 ;  /* 0x80000003ff031221 */ /* 0x000fca0000000000 */
[----:B------:R-:W-:Y:S01]  /*0890*/  STG.E desc[UR6][R4.64], R3 ;  /* 0x0000000304007986 */ /* 0x000fe2000c101906 */
[----:B------:R-:W-:Y:S05]  /*08a0*/  EXIT ;  /* 0x000000000000794d */ /* 0x000fea0003800000 */
.L_x_5:
[----:B------:R-:W-:-:S00]  /*08b0*/  BRA `(.L_x_5) ;  /* 0xfffffffc00fc7947 */ /* 0x000fc0000383ffff */
[----:B------:R-:W-:-:S00]  /*08c0*/  NOP ;  /* 0x0000000000007918 */ /* 0x000fc00000000000 */
        /* <DEDUP_REMOVED lines=11> */
.L_x_6:


//--------------------- .nv.global.init           --------------------------
	.section	.nv.global.init,"aw",@progbits
	.align	4
.nv.global.init:
	.type		__cudart_i2opi_f,@object
	.size		__cudart_i2opi_f,(.L_0 - __cudart_i2opi_f)
__cudart_i2opi_f:
        /*0000*/ 	.byte	0x41, 0x90, 0x43, 0x3c, 0x99, 0x95, 0x62, 0xdb, 0xc0, 0xdd, 0x34, 0xf5, 0xd1, 0x57, 0x27, 0xfc
        /*0010*/ 	.byte	0x29, 0x15, 0x44, 0x4e, 0x6e, 0x83, 0xf9, 0xa2
.L_0:


//--------------------- .nv.shared.reserved.0     --------------------------
	.section	.nv.shared.reserved.0,"aw",@nobits
	.weak		__nv_reservedSMEM_offset_0_alias
	.size		__nv_reservedSMEM_offset_0_alias, 0, 64
	.other		__nv_reservedSMEM_offset_0_alias,@"STO_CUDA_RESERVED_SHARED STV_DEFAULT"
__nv_reservedSMEM_offset_0_alias:
	.zero		0
	.zero		64


//--------------------- .nv.constant0._Z4sinePfS_i --------------------------
	.section	.nv.constant0._Z4sinePfS_i,"a",@progbits
	.sectionflags	@""
	.align	4
.nv.constant0._Z4sinePfS_i:
	.zero		916


//--------------------- SYMBOLS --------------------------

	.type		.nv.reservedSmem.offset0,@object
	.size		.nv.reservedSmem.offset0,0x4
